	.headerflags	@"EF_CUDA_TEXMODE_UNIFIED EF_CUDA_64BIT_ADDRESS EF_CUDA_ACCELERATORS EF_CUDA_SM90 EF_CUDA_VIRTUAL_SM(EF_CUDA_SM90)"
	.elftype	@"ET_EXEC"


//--------------------- .nv.info                  --------------------------
	.section	.nv.info,"",@"SHT_CUDA_INFO"
	.align	4


	//----- nvinfo : EIATTR_REGCOUNT
	.align		4
        /*0000*/ 	.byte	0x04, 0x2f
        /*0002*/ 	.short	(.L_1 - .L_0)
	.align		4
.L_0:
        /*0004*/ 	.word	index@(triton_poi_fused_convolution_relu_19)
        /*0008*/ 	.word	0x0000000c


	//----- nvinfo : EIATTR_MIN_STACK_SIZE
	.align		4
.L_1:
        /*000c*/ 	.byte	0x04, 0x12
        /*000e*/ 	.short	(.L_3 - .L_2)
	.align		4
.L_2:
        /*0010*/ 	.word	index@(triton_poi_fused_convolution_relu_19)
        /*0014*/ 	.word	0x00000000


	//----- nvinfo : EIATTR_FRAME_SIZE
	.align		4
.L_3:
        /*0018*/ 	.byte	0x04, 0x11
        /*001a*/ 	.short	(.L_5 - .L_4)
	.align		4
.L_4:
        /*001c*/ 	.word	index@(triton_poi_fused_convolution_relu_19)
        /*0020*/ 	.word	0x00000000


	//----- nvinfo : EIATTR_MIN_STACK_SIZE
	.align		4
.L_5:
        /*0024*/ 	.byte	0x04, 0x12
        /*0026*/ 	.short	(.L_7 - .L_6)
	.align		4
.L_6:
        /*0028*/ 	.word	index@(triton_poi_fused_convolution_relu_19)
        /*002c*/ 	.word	0x00000000
.L_7:


//--------------------- .nv.info.triton_poi_fused_convolution_relu_19 --------------------------
	.section	.nv.info.triton_poi_fused_convolution_relu_19,"",@"SHT_CUDA_INFO"
	.sectionflags	@""
	.align	4


	//----- nvinfo : EIATTR_CUDA_API_VERSION
	.align		4
        /*0000*/ 	.byte	0x04, 0x37
        /*0002*/ 	.short	(.L_9 - .L_8)
.L_8:
        /*0004*/ 	.word	0x0000007c


	//----- nvinfo : EIATTR_KPARAM_INFO
	.align		4
.L_9:
        /*0008*/ 	.byte	0x04, 0x17
        /*000a*/ 	.short	(.L_11 - .L_10)
.L_10:
        /*000c*/ 	.word	0x00000000
        /*0010*/ 	.short	0x0002
        /*0012*/ 	.short	0x0010
        /*0014*/ 	.byte	0x00, 0xf0, 0x11, 0x00


	//----- nvinfo : EIATTR_KPARAM_INFO
	.align		4
.L_11:
        /*0018*/ 	.byte	0x04, 0x17
        /*001a*/ 	.short	(.L_13 - .L_12)
.L_12:
        /*001c*/ 	.word	0x00000000
        /*0020*/ 	.short	0x0001
        /*0022*/ 	.short	0x0008
        /*0024*/ 	.byte	0x00, 0xf4, 0x21, 0x00


	//----- nvinfo : EIATTR_KPARAM_INFO
	.align		4
.L_13:
        /*0028*/ 	.byte	0x04, 0x17
        /*002a*/ 	.short	(.L_15 - .L_14)
.L_14:
        /*002c*/ 	.word	0x00000000
        /*0030*/ 	.short	0x0000
        /*0032*/ 	.short	0x0000
        /*0034*/ 	.byte	0x00, 0xf4, 0x21, 0x00


	//----- nvinfo : EIATTR_SPARSE_MMA_MASK
	.align		4
.L_15:
        /*0038*/ 	.byte	0x03, 0x50
        /*003a*/ 	.short	0x0000


	//----- nvinfo : EIATTR_MAXREG_COUNT
	.align		4
        /*003c*/ 	.byte	0x03, 0x1b
        /*003e*/ 	.short	0x00ff


	//----- nvinfo : EIATTR_EXIT_INSTR_OFFSETS
	.align		4
        /*0040*/ 	.byte	0x04, 0x1c
        /*0042*/ 	.short	(.L_17 - .L_16)


	//   ....[0]....
.L_16:
        /*0044*/ 	.word	0x00000170


	//----- nvinfo : EIATTR_REQNTID
	.align		4
.L_17:
        /*0048*/ 	.byte	0x04, 0x10
        /*004a*/ 	.short	(.L_19 - .L_18)
.L_18:
        /*004c*/ 	.word	0x00000080
        /*0050*/ 	.word	0x00000001
        /*0054*/ 	.word	0x00000001


	//----- nvinfo : EIATTR_CBANK_PARAM_SIZE
	.align		4
.L_19:
        /*0058*/ 	.byte	0x03, 0x19
        /*005a*/ 	.short	0x0014


	//----- nvinfo : EIATTR_PARAM_CBANK
	.align		4
        /*005c*/ 	.byte	0x04, 0x0a
        /*005e*/ 	.short	(.L_21 - .L_20)
	.align		4
.L_20:
        /*0060*/ 	.word	index@(.nv.constant0.triton_poi_fused_convolution_relu_19)
        /*0064*/ 	.short	0x0210
        /*0066*/ 	.short	0x0014


	//----- nvinfo : EIATTR_SW_WAR
	.align		4
.L_21:
        /*0068*/ 	.byte	0x04, 0x36
        /*006a*/ 	.short	(.L_23 - .L_22)
.L_22:
        /*006c*/ 	.word	0x00000008
.L_23:


//--------------------- .nv.callgraph             --------------------------
	.section	.nv.callgraph,"",@"SHT_CUDA_CALLGRAPH"
	.align	4
	.sectionentsize	8
	.align		4
        /*0000*/ 	.word	0x00000000
	.align		4
        /*0004*/ 	.word	0xffffffff
	.align		4
        /*0008*/ 	.word	0x00000000
	.align		4
        /*000c*/ 	.word	0xfffffffe
	.align		4
        /*0010*/ 	.word	0x00000000
	.align		4
        /*0014*/ 	.word	0xfffffffd
	.align		4
        /*0018*/ 	.word	0x00000000
	.align		4
        /*001c*/ 	.word	0xfffffffc


//--------------------- .text.triton_poi_fused_convolution_relu_19 --------------------------
	.section	.text.triton_poi_fused_convolution_relu_19,"ax",@progbits
	.align	128
        .global         triton_poi_fused_convolution_relu_19
        .type           triton_poi_fused_convolution_relu_19,@function
        .size           triton_poi_fused_convolution_relu_19,(.L_x_1 - triton_poi_fused_convolution_relu_19)
        .other          triton_poi_fused_convolution_relu_19,@"STO_CUDA_ENTRY STV_DEFAULT"
triton_poi_fused_convolution_relu_19:
.text.triton_poi_fused_convolution_relu_19:
[----:B------:R-:W-:Y:S01]  /*0000*/  LDC R1, c[0x0][0x28] ;  /* 0x00000a00ff017b82 */ /* 0x000fe20000000800 */
[----:B------:R-:W1:Y:S07]  /*0010*/  S2R R0, SR_TID.X ;  /* 0x0000000000007919 */ /* 0x000e6e0000002100 */
[----:B------:R-:W2:Y:S01]  /*0020*/  LDC.64 R2, c[0x0][0x210] ;  /* 0x00008400ff027b82 */ /* 0x000ea20000000a00 */
[----:B------:R-:W-:Y:S01]  /*0030*/  ULDC.64 UR4, c[0x0][0x208] ;  /* 0x0000820000047ab9 */ /* 0x000fe20000000a00 */
[----:B------:R-:W3:Y:S01]  /*0040*/  S2R R7, SR_CTAID.X ;  /* 0x0000000000077919 */ /* 0x000ee20000002500 */
[----:B-1----:R-:W-:-:S02]  /*0050*/  LOP3.LUT R0, R0, 0x7f, RZ, 0xc0, !PT ;  /* 0x0000007f00007812 */ /* 0x002fc400078ec0ff */
[----:B---3--:R-:W-:-:S03]  /*0060*/  SHF.R.S32.HI R4, RZ, 0x18, R7 ;  /* 0x00000018ff047819 */ /* 0x008fc60000011407 */
[----:B------:R-:W-:Y:S01]  /*0070*/  IMAD R7, R7, 0x80, R0 ;  /* 0x0000008007077824 */ /* 0x000fe200078e0200 */
[----:B------:R-:W-:-:S03]  /*0080*/  SGXT R0, R4, 0x1 ;  /* 0x000000010400781a */ /* 0x000fc60000000200 */
[----:B--2---:R-:W-:Y:S01]  /*0090*/  IMAD.WIDE R2, R7, 0x4, R2 ;  /* 0x0000000407027825 */ /* 0x004fe200078e0202 */
[----:B------:R-:W1:Y:S01]  /*00a0*/  LDC.64 R4, c[0x0][0x218] ;  /* 0x00008600ff047b82 */ /* 0x000e620000000a00 */
[----:B------:R-:W-:-:S04]  /*00b0*/  LEA.HI R0, R0, R7, RZ, 0x6 ;  /* 0x0000000700007211 */ /* 0x000fc800078f30ff */
[----:B------:R-:W-:-:S04]  /*00c0*/  SHF.R.S32.HI R0, RZ, 0x6, R0 ;  /* 0x00000006ff007819 */ /* 0x000fc80000011400 */
[----:B------:R-:W-:-:S04]  /*00d0*/  LEA.HI R6, R0, R0, RZ, 0x7 ;  /* 0x0000000000067211 */ /* 0x000fc800078f38ff */
[----:B------:R-:W-:-:S05]  /*00e0*/  LOP3.LUT R9, R6, 0xffffff80, RZ, 0xc0, !PT ;  /* 0xffffff8006097812 */ /* 0x000fca00078ec0ff */
[----:B------:R-:W-:Y:S02]  /*00f0*/  IMAD.IADD R9, R0, 0x1, -R9 ;  /* 0x0000000100097824 */ /* 0x000fe400078e0a09 */
[----:B------:R-:W2:Y:S02]  /*0100*/  LDG.E R0, desc[UR4][R2.64] ;  /* 0x0000000402007981 */ /* 0x000ea4000c1e1900 */
[----:B-1----:R-:W-:-:S06]  /*0110*/  IMAD.WIDE R4, R9, 0x4, R4 ;  /* 0x0000000409047825 */ /* 0x002fcc00078e0204 */
[----:B------:R-:W2:Y:S02]  /*0120*/  LDG.E.EL R5, desc[UR4][R4.64] ;  /* 0x0000000404057981 */ /* 0x000ea4000c2e1900 */
[C---:B--2---:R-:W-:Y:S01]  /*0130*/  FADD R6, R0.reuse, R5 ;  /* 0x0000000500067221 */ /* 0x044fe20000000000 */
[----:B------:R-:W-:-:S04]  /*0140*/  FSETP.GEU.AND P0, PT, R0, -R5, PT ;  /* 0x800000050000720b */ /* 0x000fc80003f0e000 */
[----:B------:R-:W-:-:S05]  /*0150*/  FSEL R7, R6, RZ, P0 ;  /* 0x000000ff06077208 */ /* 0x000fca0000000000 */
[----:B------:R-:W-:Y:S01]  /*0160*/  STG.E desc[UR4][R2.64], R7 ;  /* 0x0000000702007986 */ /* 0x000fe2000c101904 */
[----:B------:R-:W-:Y:S05]  /*0170*/  EXIT ;  /* 0x000000000000794d */ /* 0x000fea0003800000 */
.L_x_0:
[----:B------:R-:W-:-:S00]  /*0180*/  BRA `(.L_x_0) ;  /* 0xfffffffc00fc7947 */ /* 0x000fc0000383ffff */
[----:B------:R-:W-:-:S00]  /*0190*/  NOP ;  /* 0x0000000000007918 */ /* 0x000fc00000000000 */
        /* <DEDUP_REMOVED lines=14> */
.L_x_1:


//--------------------- .nv.constant0.triton_poi_fused_convolution_relu_19 --------------------------
	.section	.nv.constant0.triton_poi_fused_convolution_relu_19,"a",@progbits
	.sectionflags	@""
	.align	4
.nv.constant0.triton_poi_fused_convolution_relu_19:
	.zero		548
